//
// Generated by NVIDIA NVVM Compiler
//
// Compiler Build ID: CL-36424714
// Cuda compilation tools, release 13.0, V13.0.88
// Based on NVVM 20.0.0
//

.version 9.0
.target sm_100
.address_size 64

	// .globl	_Z16normalize_kernelPfif

.visible .entry _Z16normalize_kernelPfif(
	.param .u64 .ptr .align 1 _Z16normalize_kernelPfif_param_0,
	.param .u32 _Z16normalize_kernelPfif_param_1,
	.param .f32 _Z16normalize_kernelPfif_param_2
)
{
	.reg .pred 	%p<2>;
	.reg .b32 	%r<6>;
	.reg .b32 	%f<7>;
	.reg .b64 	%rd<5>;

	ld.param.u64 	%rd1, [_Z16normalize_kernelPfif_param_0];
	ld.param.u32 	%r2, [_Z16normalize_kernelPfif_param_1];
	ld.param.f32 	%f1, [_Z16normalize_kernelPfif_param_2];
	mov.u32 	%r3, %ctaid.x;
	mov.u32 	%r4, %ntid.x;
	mov.u32 	%r5, %tid.x;
	mad.lo.s32 	%r1, %r3, %r4, %r5;
	setp.ge.s32 	%p1, %r1, %r2;
	@%p1 bra 	$L__BB0_2;
	cvta.to.global.u64 	%rd2, %rd1;
	mul.wide.s32 	%rd3, %r1, 4;
	add.s64 	%rd4, %rd2, %rd3;
	ld.global.f32 	%f2, [%rd4];
	add.f32 	%f3, %f1, 0fC1000000;
	max.f32 	%f4, %f2, %f3;
	add.f32 	%f5, %f4, 0f40800000;
	mul.f32 	%f6, %f5, 0f3E800000;
	st.global.f32 	[%rd4], %f6;
$L__BB0_2:
	ret;

}


// ===== COMPILED SASS (sm_100) =====

	.target	sm_100

	.elftype	@"ET_EXEC"


//--------------------- .note.nv.tkinfo           --------------------------
	.section	.note.nv.tkinfo,"",@"SHT_NOTE"
	.sectionflags	@"SHF_NOTE_NV_TKINFO"
	.tkinfo
        /*0018*/ 	.word	0x00000002
        /*0030*/ 	.string	""
        /*0030*/ 	.string	"ptxas"
        /*0030*/ 	.string	"Cuda compilation tools, release 13.0, V13.0.88"
        /*0030*/ 	.string	"Build cuda_13.0.r13.0/compiler.36424714_0"
        /*0030*/ 	.string	"-arch sm_100 -m 64 "



//--------------------- .note.nv.cuinfo           --------------------------
	.section	.note.nv.cuinfo,"",@"SHT_NOTE"
	.sectionflags	@"SHF_NOTE_NV_CUINFO"
        /*0018*/ 	.short	0x0002
        /*001a*/ 	.short	0x0064
        /*001c*/ 	.short	0x0082
	.zero		2


//--------------------- .nv.info                  --------------------------
	.section	.nv.info,"",@"SHT_CUDA_INFO"
	.align	4


	//----- nvinfo : EIATTR_REGCOUNT
	.align		4
        /*0000*/ 	.byte	0x04, 0x2f
        /*0002*/ 	.short	(.L_1 - .L_0)
	.align		4
.L_0:
        /*0004*/ 	.word	index@(_Z16normalize_kernelPfif)
        /*0008*/ 	.word	0x00000008


	//----- nvinfo : EIATTR_FRAME_SIZE
	.align		4
.L_1:
        /*000c*/ 	.byte	0x04, 0x11
        /*000e*/ 	.short	(.L_3 - .L_2)
	.align		4
.L_2:
        /*0010*/ 	.word	index@(_Z16normalize_kernelPfif)
        /*0014*/ 	.word	0x00000000


	//----- nvinfo : EIATTR_MIN_STACK_SIZE
	.align		4
.L_3:
        /*0018*/ 	.byte	0x04, 0x12
        /*001a*/ 	.short	(.L_5 - .L_4)
	.align		4
.L_4:
        /*001c*/ 	.word	index@(_Z16normalize_kernelPfif)
        /*0020*/ 	.word	0x00000000
.L_5:


//--------------------- .nv.compat                --------------------------
	.section	.nv.compat,"",@"SHT_CUDA_COMPAT_INFO"
	.align	4
        /*0000*/ 	.byte	0x02, 0x09, 0x00, 0x00, 0x02, 0x02, 0x01, 0x00, 0x02, 0x05, 0x05, 0x00, 0x03, 0x07, 0x01, 0x01
        /*0010*/ 	.byte	0x02, 0x03, 0x00, 0x00, 0x02, 0x06, 0x01, 0x00, 0x04, 0x0b, 0x08, 0x00, 0x09, 0x00, 0x00, 0x00
        /*0020*/ 	.byte	0x00, 0x00, 0x00, 0x00


//--------------------- .nv.info._Z16normalize_kernelPfif --------------------------
	.section	.nv.info._Z16normalize_kernelPfif,"",@"SHT_CUDA_INFO"
	.sectionflags	@""
	.align	4


	//----- nvinfo : EIATTR_CUDA_API_VERSION
	.align		4
        /*0000*/ 	.byte	0x04, 0x37
        /*0002*/ 	.short	(.L_7 - .L_6)
.L_6:
        /*0004*/ 	.word	0x00000082


	//----- nvinfo : EIATTR_KPARAM_INFO
	.align		4
.L_7:
        /*0008*/ 	.byte	0x04, 0x17
        /*000a*/ 	.short	(.L_9 - .L_8)
.L_8:
        /*000c*/ 	.word	0x00000000
        /*0010*/ 	.short	0x0002
        /*0012*/ 	.short	0x000c
        /*0014*/ 	.byte	0x00, 0xf0, 0x11, 0x00


	//----- nvinfo : EIATTR_KPARAM_INFO
	.align		4
.L_9:
        /*0018*/ 	.byte	0x04, 0x17
        /*001a*/ 	.short	(.L_11 - .L_10)
.L_10:
        /*001c*/ 	.word	0x00000000
        /*0020*/ 	.short	0x0001
        /*0022*/ 	.short	0x0008
        /*0024*/ 	.byte	0x00, 0xf0, 0x11, 0x00


	//----- nvinfo : EIATTR_KPARAM_INFO
	.align		4
.L_11:
        /*0028*/ 	.byte	0x04, 0x17
        /*002a*/ 	.short	(.L_13 - .L_12)
.L_12:
        /*002c*/ 	.word	0x00000000
        /*0030*/ 	.short	0x0000
        /*0032*/ 	.short	0x0000
        /*0034*/ 	.byte	0x00, 0xf5, 0x21, 0x00


	//----- nvinfo : EIATTR_SPARSE_MMA_MASK
	.align		4
.L_13:
        /*0038*/ 	.byte	0x03, 0x50
        /*003a*/ 	.short	0x0000


	//----- nvinfo : EIATTR_MAXREG_COUNT
	.align		4
        /*003c*/ 	.byte	0x03, 0x1b
        /*003e*/ 	.short	0x00ff


	//----- nvinfo : EIATTR_MERCURY_ISA_VERSION
	.align		4
        /*0040*/ 	.byte	0x03, 0x5f
        /*0042*/ 	.short	0x0101


	//----- nvinfo : EIATTR_VRC_CTA_INIT_COUNT
	.align		4
        /*0044*/ 	.byte	0x02, 0x4a
	.zero		1
	.zero		1


	//----- nvinfo : EIATTR_EXIT_INSTR_OFFSETS
	.align		4
        /*0048*/ 	.byte	0x04, 0x1c
        /*004a*/ 	.short	(.L_15 - .L_14)


	//   ....[0]....
.L_14:
        /*004c*/ 	.word	0x00000070


	//   ....[1]....
        /*0050*/ 	.word	0x00000120


	//----- nvinfo : EIATTR_CBANK_PARAM_SIZE
	.align		4
.L_15:
        /*0054*/ 	.byte	0x03, 0x19
        /*0056*/ 	.short	0x0010


	//----- nvinfo : EIATTR_PARAM_CBANK
	.align		4
        /*0058*/ 	.byte	0x04, 0x0a
        /*005a*/ 	.short	(.L_17 - .L_16)
	.align		4
.L_16:
        /*005c*/ 	.word	index@(.nv.constant0._Z16normalize_kernelPfif)
        /*0060*/ 	.short	0x0380
        /*0062*/ 	.short	0x0010


	//----- nvinfo : EIATTR_SW_WAR
	.align		4
.L_17:
        /*0064*/ 	.byte	0x04, 0x36
        /*0066*/ 	.short	(.L_19 - .L_18)
.L_18:
        /*0068*/ 	.word	0x00000008
.L_19:


//--------------------- .nv.callgraph             --------------------------
	.section	.nv.callgraph,"",@"SHT_CUDA_CALLGRAPH"
	.align	4
	.sectionentsize	8
	.align		4
        /*0000*/ 	.word	0x00000000
	.align		4
        /*0004*/ 	.word	0xffffffff
	.align		4
        /*0008*/ 	.word	0x00000000
	.align		4
        /*000c*/ 	.word	0xfffffffe
	.align		4
        /*0010*/ 	.word	0x00000000
	.align		4
        /*0014*/ 	.word	0xfffffffd
	.align		4
        /*0018*/ 	.word	0x00000000
	.align		4
        /*001c*/ 	.word	0xfffffffc


//--------------------- .text._Z16normalize_kernelPfif --------------------------
	.section	.text._Z16normalize_kernelPfif,"ax",@progbits
	.align	128
        .global         _Z16normalize_kernelPfif
        .type           _Z16normalize_kernelPfif,@function
        .size           _Z16normalize_kernelPfif,(.L_x_1 - _Z16normalize_kernelPfif)
        .other          _Z16normalize_kernelPfif,@"STO_CUDA_ENTRY STV_DEFAULT"
_Z16normalize_kernelPfif:
.text._Z16normalize_kernelPfif:
[----:B------:R-:W-:Y:S01]  /*0000*/  LDC R1, c[0x0][0x37c] ;  /* 0x0000df00ff017b82 */ /* 0x000fe20000000800 */
[----:B------:R-:W0:Y:S07]  /*0010*/  S2R R0, SR_TID.X ;  /* 0x0000000000007919 */ /* 0x000e2e0000002100 */
[----:B------:R-:W0:Y:S01]  /*0020*/  S2UR UR4, SR_CTAID.X ;  /* 0x00000000000479c3 */ /* 0x000e220000002500 */
[----:B------:R-:W1:Y:S07]  /*0030*/  LDCU UR5, c[0x0][0x388] ;  /* 0x00007100ff0577ac */ /* 0x000e6e0008000800 */
[----:B------:R-:W0:Y:S02]  /*0040*/  LDC R5, c[0x0][0x360] ;  /* 0x0000d800ff057b82 */ /* 0x000e240000000800 */
[----:B0-----:R-:W-:-:S05]  /*0050*/  IMAD R5, R5, UR4, R0 ;  /* 0x0000000405057c24 */ /* 0x001fca000f8e0200 */
[----:B-1----:R-:W-:-:S13]  /*0060*/  ISETP.GE.AND P0, PT, R5, UR5, PT ;  /* 0x0000000505007c0c */ /* 0x002fda000bf06270 */
[----:B------:R-:W-:Y:S05]  /*0070*/  @P0 EXIT ;  /* 0x000000000000094d */ /* 0x000fea0003800000 */
[----:B------:R-:W0:Y:S01]  /*0080*/  LDC.64 R2, c[0x0][0x380] ;  /* 0x0000e000ff027b82 */ /* 0x000e220000000a00 */
[----:B------:R-:W1:Y:S01]  /*0090*/  LDCU.64 UR4, c[0x0][0x358] ;  /* 0x00006b00ff0477ac */ /* 0x000e620008000a00 */
[----:B0-----:R-:W-:-:S06]  /*00a0*/  IMAD.WIDE R2, R5, 0x4, R2 ;  /* 0x0000000405027825 */ /* 0x001fcc00078e0202 */
[----:B------:R-:W0:Y:S01]  /*00b0*/  LDC R5, c[0x0][0x38c] ;  /* 0x0000e300ff057b82 */ /* 0x000e220000000800 */
[----:B-1----:R-:W2:Y:S01]  /*00c0*/  LDG.E R0, desc[UR4][R2.64] ;  /* 0x0000000402007981 */ /* 0x002ea2000c1e1900 */
[----:B0-----:R-:W-:-:S05]  /*00d0*/  FADD R5, R5, -8 ;  /* 0xc100000005057421 */ /* 0x001fca0000000000 */
[----:B--2---:R-:W-:-:S05]  /*00e0*/  FMNMX R0, R0, R5, !PT ;  /* 0x0000000500007209 */ /* 0x004fca0007800000 */
[----:B------:R-:W-:-:S04]  /*00f0*/  FADD R0, R0, 4 ;  /* 0x4080000000007421 */ /* 0x000fc80000000000 */
[----:B------:R-:W-:-:S05]  /*0100*/  FMUL R5, R0, 0.25 ;  /* 0x3e80000000057820 */ /* 0x000fca0000400000 */
[----:B------:R-:W-:Y:S01]  /*0110*/  STG.E desc[UR4][R2.64], R5 ;  /* 0x0000000502007986 */ /* 0x000fe2000c101904 */
[----:B------:R-:W-:Y:S05]  /*0120*/  EXIT ;  /* 0x000000000000794d */ /* 0x000fea0003800000 */
.L_x_0:
[----:B------:R-:W-:-:S00]  /*0130*/  BRA `(.L_x_0) ;  /* 0xfffffffc00fc7947 */ /* 0x000fc0000383ffff */
[----:B------:R-:W-:-:S00]  /*0140*/  NOP ;  /* 0x0000000000007918 */ /* 0x000fc00000000000 */
        /* <DEDUP_REMOVED lines=11> */
.L_x_1:


//--------------------- .nv.shared.reserved.0     --------------------------
	.section	.nv.shared.reserved.0,"aw",@nobits
	.weak		__nv_reservedSMEM_offset_0_alias
	.size		__nv_reservedSMEM_offset_0_alias, 0, 64
	.other		__nv_reservedSMEM_offset_0_alias,@"STO_CUDA_RESERVED_SHARED STV_DEFAULT"
__nv_reservedSMEM_offset_0_alias:
	.zero		0
	.zero		64


//--------------------- .nv.constant0._Z16normalize_kernelPfif --------------------------
	.section	.nv.constant0._Z16normalize_kernelPfif,"a",@progbits
	.sectionflags	@""
	.align	4
.nv.constant0._Z16normalize_kernelPfif:
	.zero		912


//--------------------- SYMBOLS --------------------------

	.type		.nv.reservedSmem.offset0,@object
	.size		.nv.reservedSmem.offset0,0x4
